//
// Generated by NVIDIA NVVM Compiler
//
// Compiler Build ID: CL-36424714
// Cuda compilation tools, release 13.0, V13.0.88
// Based on NVVM 20.0.0
//

.version 9.0
.target sm_100
.address_size 64

	// .globl	_Z5printPci

.visible .entry _Z5printPci(
	.param .u64 .ptr .align 1 _Z5printPci_param_0,
	.param .u32 _Z5printPci_param_1
)
{
	.local .align 4 .b8 	__local_depot0[12];
	.reg .b64 	%SP;
	.reg .b64 	%SPL;
	.reg .pred 	%p<2>;
	.reg .b16 	%rs<2>;
	.reg .b32 	%r<9>;
	.reg .b64 	%rd<8>;

	mov.u64 	%SPL, __local_depot0;
	ld.param.u64 	%rd2, [_Z5printPci_param_0];
	ld.param.u32 	%r2, [_Z5printPci_param_1];
	add.u64 	%rd1, %SPL, 0;
	mov.b32 	%r3, 1819043144;
	st.local.u32 	[%rd1], %r3;
	mov.b32 	%r4, 1430462575;
	st.local.u32 	[%rd1+4], %r4;
	mov.b32 	%r5, 672068;
	st.local.u32 	[%rd1+8], %r5;
	mov.u32 	%r6, %ctaid.x;
	mov.u32 	%r7, %ntid.x;
	mov.u32 	%r8, %tid.x;
	mad.lo.s32 	%r1, %r6, %r7, %r8;
	setp.ge.s32 	%p1, %r1, %r2;
	@%p1 bra 	$L__BB0_2;
	cvta.to.global.u64 	%rd4, %rd2;
	cvt.s64.s32 	%rd5, %r1;
	add.s64 	%rd6, %rd1, %rd5;
	ld.local.u8 	%rs1, [%rd6];
	add.s64 	%rd7, %rd4, %rd5;
	st.global.u8 	[%rd7], %rs1;
$L__BB0_2:
	ret;

}


// ===== COMPILED SASS (sm_100) =====

	.target	sm_100

	.elftype	@"ET_EXEC"


//--------------------- .note.nv.tkinfo           --------------------------
	.section	.note.nv.tkinfo,"",@"SHT_NOTE"
	.sectionflags	@"SHF_NOTE_NV_TKINFO"
	.tkinfo
        /*0018*/ 	.word	0x00000002
        /*0030*/ 	.string	""
        /*0030*/ 	.string	"ptxas"
        /*0030*/ 	.string	"Cuda compilation tools, release 13.0, V13.0.88"
        /*0030*/ 	.string	"Build cuda_13.0.r13.0/compiler.36424714_0"
        /*0030*/ 	.string	"-arch sm_100 -m 64 "



//--------------------- .note.nv.cuinfo           --------------------------
	.section	.note.nv.cuinfo,"",@"SHT_NOTE"
	.sectionflags	@"SHF_NOTE_NV_CUINFO"
        /*0018*/ 	.short	0x0002
        /*001a*/ 	.short	0x0064
        /*001c*/ 	.short	0x0082
	.zero		2


//--------------------- .nv.info                  --------------------------
	.section	.nv.info,"",@"SHT_CUDA_INFO"
	.align	4


	//----- nvinfo : EIATTR_REGCOUNT
	.align		4
        /*0000*/ 	.byte	0x04, 0x2f
        /*0002*/ 	.short	(.L_1 - .L_0)
	.align		4
.L_0:
        /*0004*/ 	.word	index@(_Z5printPci)
        /*0008*/ 	.word	0x00000008


	//----- nvinfo : EIATTR_FRAME_SIZE
	.align		4
.L_1:
        /*000c*/ 	.byte	0x04, 0x11
        /*000e*/ 	.short	(.L_3 - .L_2)
	.align		4
.L_2:
        /*0010*/ 	.word	index@(_Z5printPci)
        /*0014*/ 	.word	0x00000010


	//----- nvinfo : EIATTR_MIN_STACK_SIZE
	.align		4
.L_3:
        /*0018*/ 	.byte	0x04, 0x12
        /*001a*/ 	.short	(.L_5 - .L_4)
	.align		4
.L_4:
        /*001c*/ 	.word	index@(_Z5printPci)
        /*0020*/ 	.word	0x00000010
.L_5:


//--------------------- .nv.compat                --------------------------
	.section	.nv.compat,"",@"SHT_CUDA_COMPAT_INFO"
	.align	4
        /*0000*/ 	.byte	0x02, 0x09, 0x00, 0x00, 0x02, 0x02, 0x01, 0x00, 0x02, 0x05, 0x05, 0x00, 0x03, 0x07, 0x01, 0x01
        /*0010*/ 	.byte	0x02, 0x03, 0x00, 0x00, 0x02, 0x06, 0x01, 0x00, 0x04, 0x0b, 0x08, 0x00, 0x09, 0x00, 0x00, 0x00
        /*0020*/ 	.byte	0x00, 0x00, 0x00, 0x00


//--------------------- .nv.info._Z5printPci      --------------------------
	.section	.nv.info._Z5printPci,"",@"SHT_CUDA_INFO"
	.sectionflags	@""
	.align	4


	//----- nvinfo : EIATTR_CUDA_API_VERSION
	.align		4
        /*0000*/ 	.byte	0x04, 0x37
        /*0002*/ 	.short	(.L_7 - .L_6)
.L_6:
        /*0004*/ 	.word	0x00000082


	//----- nvinfo : EIATTR_KPARAM_INFO
	.align		4
.L_7:
        /*0008*/ 	.byte	0x04, 0x17
        /*000a*/ 	.short	(.L_9 - .L_8)
.L_8:
        /*000c*/ 	.word	0x00000000
        /*0010*/ 	.short	0x0001
        /*0012*/ 	.short	0x0008
        /*0014*/ 	.byte	0x00, 0xf0, 0x11, 0x00


	//----- nvinfo : EIATTR_KPARAM_INFO
	.align		4
.L_9:
        /*0018*/ 	.byte	0x04, 0x17
        /*001a*/ 	.short	(.L_11 - .L_10)
.L_10:
        /*001c*/ 	.word	0x00000000
        /*0020*/ 	.short	0x0000
        /*0022*/ 	.short	0x0000
        /*0024*/ 	.byte	0x00, 0xf5, 0x21, 0x00


	//----- nvinfo : EIATTR_SPARSE_MMA_MASK
	.align		4
.L_11:
        /*0028*/ 	.byte	0x03, 0x50
        /*002a*/ 	.short	0x0000


	//----- nvinfo : EIATTR_MAXREG_COUNT
	.align		4
        /*002c*/ 	.byte	0x03, 0x1b
        /*002e*/ 	.short	0x00ff


	//----- nvinfo : EIATTR_MERCURY_ISA_VERSION
	.align		4
        /*0030*/ 	.byte	0x03, 0x5f
        /*0032*/ 	.short	0x0101


	//----- nvinfo : EIATTR_VRC_CTA_INIT_COUNT
	.align		4
        /*0034*/ 	.byte	0x02, 0x4a
	.zero		1
	.zero		1


	//----- nvinfo : EIATTR_EXIT_INSTR_OFFSETS
	.align		4
        /*0038*/ 	.byte	0x04, 0x1c
        /*003a*/ 	.short	(.L_13 - .L_12)


	//   ....[0]....
.L_12:
        /*003c*/ 	.word	0x000000d0


	//   ....[1]....
        /*0040*/ 	.word	0x00000150


	//----- nvinfo : EIATTR_CBANK_PARAM_SIZE
	.align		4
.L_13:
        /*0044*/ 	.byte	0x03, 0x19
        /*0046*/ 	.short	0x000c


	//----- nvinfo : EIATTR_PARAM_CBANK
	.align		4
        /*0048*/ 	.byte	0x04, 0x0a
        /*004a*/ 	.short	(.L_15 - .L_14)
	.align		4
.L_14:
        /*004c*/ 	.word	index@(.nv.constant0._Z5printPci)
        /*0050*/ 	.short	0x0380
        /*0052*/ 	.short	0x000c


	//----- nvinfo : EIATTR_SW_WAR
	.align		4
.L_15:
        /*0054*/ 	.byte	0x04, 0x36
        /*0056*/ 	.short	(.L_17 - .L_16)
.L_16:
        /*0058*/ 	.word	0x00000008
.L_17:


//--------------------- .nv.callgraph             --------------------------
	.section	.nv.callgraph,"",@"SHT_CUDA_CALLGRAPH"
	.align	4
	.sectionentsize	8
	.align		4
        /*0000*/ 	.word	0x00000000
	.align		4
        /*0004*/ 	.word	0xffffffff
	.align		4
        /*0008*/ 	.word	0x00000000
	.align		4
        /*000c*/ 	.word	0xfffffffe
	.align		4
        /*0010*/ 	.word	0x00000000
	.align		4
        /*0014*/ 	.word	0xfffffffd
	.align		4
        /*0018*/ 	.word	0x00000000
	.align		4
        /*001c*/ 	.word	0xfffffffc


//--------------------- .text._Z5printPci         --------------------------
	.section	.text._Z5printPci,"ax",@progbits
	.align	128
        .global         _Z5printPci
        .type           _Z5printPci,@function
        .size           _Z5printPci,(.L_x_1 - _Z5printPci)
        .other          _Z5printPci,@"STO_CUDA_ENTRY STV_DEFAULT"
_Z5printPci:
.text._Z5printPci:
[----:B------:R-:W0:Y:S01]  /*0000*/  LDC R1, c[0x0][0x37c] ;  /* 0x0000df00ff017b82 */ /* 0x000e220000000800 */
[----:B------:R-:W1:Y:S07]  /*0010*/  S2R R3, SR_TID.X ;  /* 0x0000000000037919 */ /* 0x000e6e0000002100 */
[----:B------:R-:W1:Y:S01]  /*0020*/  S2UR UR4, SR_CTAID.X ;  /* 0x00000000000479c3 */ /* 0x000e620000002500 */
[----:B------:R-:W2:Y:S01]  /*0030*/  LDCU UR5, c[0x0][0x388] ;  /* 0x00007100ff0577ac */ /* 0x000ea20008000800 */
[----:B------:R-:W-:-:S02]  /*0040*/  HFMA2 R2, -RZ, RZ, 4528, 1352 ;  /* 0x6c6c6548ff027431 */ /* 0x000fc400000001ff */
[----:B0-----:R-:W-:Y:S01]  /*0050*/  VIADD R1, R1, 0xfffffff0 ;  /* 0xfffffff001017836 */ /* 0x001fe20000000000 */
[----:B------:R-:W-:-:S03]  /*0060*/  MOV R4, 0xa4144 ;  /* 0x000a414400047802 */ /* 0x000fc60000000f00 */
[----:B------:R-:W1:Y:S02]  /*0070*/  LDC R0, c[0x0][0x360] ;  /* 0x0000d800ff007b82 */ /* 0x000e640000000800 */
[----:B------:R0:W-:Y:S01]  /*0080*/  STL [R1+0x8], R4 ;  /* 0x0000080401007387 */ /* 0x0001e20000100800 */
[----:B-1----:R-:W-:Y:S02]  /*0090*/  IMAD R0, R0, UR4, R3 ;  /* 0x0000000400007c24 */ /* 0x002fe4000f8e0203 */
[----:B------:R-:W-:-:S03]  /*00a0*/  IMAD.MOV.U32 R3, RZ, RZ, 0x5543206f ;  /* 0x5543206fff037424 */ /* 0x000fc600078e00ff */
[----:B--2---:R-:W-:Y:S02]  /*00b0*/  ISETP.GE.AND P0, PT, R0, UR5, PT ;  /* 0x0000000500007c0c */ /* 0x004fe4000bf06270 */
[----:B------:R0:W-:Y:S11]  /*00c0*/  STL.64 [R1], R2 ;  /* 0x0000000201007387 */ /* 0x0001f60000100a00 */
[----:B------:R-:W-:Y:S05]  /*00d0*/  @P0 EXIT ;  /* 0x000000000000094d */ /* 0x000fea0003800000 */
[----:B------:R-:W-:Y:S01]  /*00e0*/  IMAD.IADD R5, R1, 0x1, R0 ;  /* 0x0000000101057824 */ /* 0x000fe200078e0200 */
[----:B------:R-:W0:Y:S05]  /*00f0*/  LDCU.64 UR6, c[0x0][0x380] ;  /* 0x00007000ff0677ac */ /* 0x000e2a0008000a00 */
[----:B------:R-:W2:Y:S01]  /*0100*/  LDL.U8 R5, [R5] ;  /* 0x0000000005057983 */ /* 0x000ea20000100000 */
[----:B------:R-:W2:Y:S01]  /*0110*/  LDCU.64 UR4, c[0x0][0x358] ;  /* 0x00006b00ff0477ac */ /* 0x000ea20008000a00 */
[----:B0-----:R-:W-:-:S04]  /*0120*/  IADD3 R2, P0, PT, R0, UR6, RZ ;  /* 0x0000000600027c10 */ /* 0x001fc8000ff1e0ff */
[----:B------:R-:W-:-:S05]  /*0130*/  LEA.HI.X.SX32 R3, R0, UR7, 0x1, P0 ;  /* 0x0000000700037c11 */ /* 0x000fca00080f0eff */
[----:B--2---:R-:W-:Y:S01]  /*0140*/  STG.E.U8 desc[UR4][R2.64], R5 ;  /* 0x0000000502007986 */ /* 0x004fe2000c101104 */
[----:B------:R-:W-:Y:S05]  /*0150*/  EXIT ;  /* 0x000000000000794d */ /* 0x000fea0003800000 */
.L_x_0:
[----:B------:R-:W-:-:S00]  /*0160*/  BRA `(.L_x_0) ;  /* 0xfffffffc00fc7947 */ /* 0x000fc0000383ffff */
[----:B------:R-:W-:-:S00]  /*0170*/  NOP ;  /* 0x0000000000007918 */ /* 0x000fc00000000000 */
        /* <DEDUP_REMOVED lines=8> */
.L_x_1:


//--------------------- .nv.shared.reserved.0     --------------------------
	.section	.nv.shared.reserved.0,"aw",@nobits
	.weak		__nv_reservedSMEM_offset_0_alias
	.size		__nv_reservedSMEM_offset_0_alias, 0, 64
	.other		__nv_reservedSMEM_offset_0_alias,@"STO_CUDA_RESERVED_SHARED STV_DEFAULT"
__nv_reservedSMEM_offset_0_alias:
	.zero		0
	.zero		64


//--------------------- .nv.constant0._Z5printPci --------------------------
	.section	.nv.constant0._Z5printPci,"a",@progbits
	.sectionflags	@""
	.align	4
.nv.constant0._Z5printPci:
	.zero		908


//--------------------- SYMBOLS --------------------------

	.type		.nv.reservedSmem.offset0,@object
	.size		.nv.reservedSmem.offset0,0x4
